	.headerflags	@"EF_CUDA_TEXMODE_UNIFIED EF_CUDA_64BIT_ADDRESS EF_CUDA_ACCELERATORS EF_CUDA_SM90 EF_CUDA_VIRTUAL_SM(EF_CUDA_SM90)"
	.elftype	@"ET_EXEC"


//--------------------- .nv.info                  --------------------------
	.section	.nv.info,"",@"SHT_CUDA_INFO"
	.align	4


	//----- nvinfo : EIATTR_REGCOUNT
	.align		4
        /*0000*/ 	.byte	0x04, 0x2f
        /*0002*/ 	.short	(.L_3 - .L_2)
	.align		4
.L_2:
        /*0004*/ 	.word	index@(triton_poi_fused__native_batch_norm_legit_no_training_convolution_hardtanh_5)
        /*0008*/ 	.word	0x00000020


	//----- nvinfo : EIATTR_MIN_STACK_SIZE
	.align		4
.L_3:
        /*000c*/ 	.byte	0x04, 0x12
        /*000e*/ 	.short	(.L_5 - .L_4)
	.align		4
.L_4:
        /*0010*/ 	.word	index@(triton_poi_fused__native_batch_norm_legit_no_training_convolution_hardtanh_5)
        /*0014*/ 	.word	0x00000000


	//----- nvinfo : EIATTR_FRAME_SIZE
	.align		4
.L_5:
        /*0018*/ 	.byte	0x04, 0x11
        /*001a*/ 	.short	(.L_7 - .L_6)
	.align		4
.L_6:
        /*001c*/ 	.word	index@(triton_poi_fused__native_batch_norm_legit_no_training_convolution_hardtanh_5)
        /*0020*/ 	.word	0x00000000


	//----- nvinfo : EIATTR_MIN_STACK_SIZE
	.align		4
.L_7:
        /*0024*/ 	.byte	0x04, 0x12
        /*0026*/ 	.short	(.L_9 - .L_8)
	.align		4
.L_8:
        /*0028*/ 	.word	index@(triton_poi_fused__native_batch_norm_legit_no_training_convolution_hardtanh_5)
        /*002c*/ 	.word	0x00000000
.L_9:


//--------------------- .nv.info.triton_poi_fused__native_batch_norm_legit_no_training_convolution_hardtanh_5 --------------------------
	.section	.nv.info.triton_poi_fused__native_batch_norm_legit_no_training_convolution_hardtanh_5,"",@"SHT_CUDA_INFO"
	.sectionflags	@""
	.align	4


	//----- nvinfo : EIATTR_CUDA_API_VERSION
	.align		4
        /*0000*/ 	.byte	0x04, 0x37
        /*0002*/ 	.short	(.L_11 - .L_10)
.L_10:
        /*0004*/ 	.word	0x0000007c


	//----- nvinfo : EIATTR_KPARAM_INFO
	.align		4
.L_11:
        /*0008*/ 	.byte	0x04, 0x17
        /*000a*/ 	.short	(.L_13 - .L_12)
.L_12:
        /*000c*/ 	.word	0x00000000
        /*0010*/ 	.short	0x0007
        /*0012*/ 	.short	0x0038
        /*0014*/ 	.byte	0x00, 0xf0, 0x11, 0x00


	//----- nvinfo : EIATTR_KPARAM_INFO
	.align		4
.L_13:
        /*0018*/ 	.byte	0x04, 0x17
        /*001a*/ 	.short	(.L_15 - .L_14)
.L_14:
        /*001c*/ 	.word	0x00000000
        /*0020*/ 	.short	0x0006
        /*0022*/ 	.short	0x0030
        /*0024*/ 	.byte	0x00, 0xf4, 0x21, 0x00


	//----- nvinfo : EIATTR_KPARAM_INFO
	.align		4
.L_15:
        /*0028*/ 	.byte	0x04, 0x17
        /*002a*/ 	.short	(.L_17 - .L_16)
.L_16:
        /*002c*/ 	.word	0x00000000
        /*0030*/ 	.short	0x0005
        /*0032*/ 	.short	0x0028
        /*0034*/ 	.byte	0x00, 0xf4, 0x21, 0x00


	//----- nvinfo : EIATTR_KPARAM_INFO
	.align		4
.L_17:
        /*0038*/ 	.byte	0x04, 0x17
        /*003a*/ 	.short	(.L_19 - .L_18)
.L_18:
        /*003c*/ 	.word	0x00000000
        /*0040*/ 	.short	0x0004
        /*0042*/ 	.short	0x0020
        /*0044*/ 	.byte	0x00, 0xf4, 0x21, 0x00


	//----- nvinfo : EIATTR_KPARAM_INFO
	.align		4
.L_19:
        /*0048*/ 	.byte	0x04, 0x17
        /*004a*/ 	.short	(.L_21 - .L_20)
.L_20:
        /*004c*/ 	.word	0x00000000
        /*0050*/ 	.short	0x0003
        /*0052*/ 	.short	0x0018
        /*0054*/ 	.byte	0x00, 0xf4, 0x21, 0x00


	//----- nvinfo : EIATTR_KPARAM_INFO
	.align		4
.L_21:
        /*0058*/ 	.byte	0x04, 0x17
        /*005a*/ 	.short	(.L_23 - .L_22)
.L_22:
        /*005c*/ 	.word	0x00000000
        /*0060*/ 	.short	0x0002
        /*0062*/ 	.short	0x0010
        /*0064*/ 	.byte	0x00, 0xf4, 0x21, 0x00


	//----- nvinfo : EIATTR_KPARAM_INFO
	.align		4
.L_23:
        /*0068*/ 	.byte	0x04, 0x17
        /*006a*/ 	.short	(.L_25 - .L_24)
.L_24:
        /*006c*/ 	.word	0x00000000
        /*0070*/ 	.short	0x0001
        /*0072*/ 	.short	0x0008
        /*0074*/ 	.byte	0x00, 0xf4, 0x21, 0x00


	//----- nvinfo : EIATTR_KPARAM_INFO
	.align		4
.L_25:
        /*0078*/ 	.byte	0x04, 0x17
        /*007a*/ 	.short	(.L_27 - .L_26)
.L_26:
        /*007c*/ 	.word	0x00000000
        /*0080*/ 	.short	0x0000
        /*0082*/ 	.short	0x0000
        /*0084*/ 	.byte	0x00, 0xf4, 0x21, 0x00


	//----- nvinfo : EIATTR_SPARSE_MMA_MASK
	.align		4
.L_27:
        /*0088*/ 	.byte	0x03, 0x50
        /*008a*/ 	.short	0x0000


	//----- nvinfo : EIATTR_MAXREG_COUNT
	.align		4
        /*008c*/ 	.byte	0x03, 0x1b
        /*008e*/ 	.short	0x00ff


	//----- nvinfo : EIATTR_EXIT_INSTR_OFFSETS
	.align		4
        /*0090*/ 	.byte	0x04, 0x1c
        /*0092*/ 	.short	(.L_29 - .L_28)


	//   ....[0]....
.L_28:
        /*0094*/ 	.word	0x00000930


	//----- nvinfo : EIATTR_REQNTID
	.align		4
.L_29:
        /*0098*/ 	.byte	0x04, 0x10
        /*009a*/ 	.short	(.L_31 - .L_30)
.L_30:
        /*009c*/ 	.word	0x00000080
        /*00a0*/ 	.word	0x00000001
        /*00a4*/ 	.word	0x00000001


	//----- nvinfo : EIATTR_CBANK_PARAM_SIZE
	.align		4
.L_31:
        /*00a8*/ 	.byte	0x03, 0x19
        /*00aa*/ 	.short	0x003c


	//----- nvinfo : EIATTR_PARAM_CBANK
	.align		4
        /*00ac*/ 	.byte	0x04, 0x0a
        /*00ae*/ 	.short	(.L_33 - .L_32)
	.align		4
.L_32:
        /*00b0*/ 	.word	index@(.nv.constant0.triton_poi_fused__native_batch_norm_legit_no_training_convolution_hardtanh_5)
        /*00b4*/ 	.short	0x0210
        /*00b6*/ 	.short	0x003c


	//----- nvinfo : EIATTR_SW_WAR
	.align		4
.L_33:
        /*00b8*/ 	.byte	0x04, 0x36
        /*00ba*/ 	.short	(.L_35 - .L_34)
.L_34:
        /*00bc*/ 	.word	0x00000008
.L_35:


//--------------------- .nv.callgraph             --------------------------
	.section	.nv.callgraph,"",@"SHT_CUDA_CALLGRAPH"
	.align	4
	.sectionentsize	8
	.align		4
        /*0000*/ 	.word	0x00000000
	.align		4
        /*0004*/ 	.word	0xffffffff
	.align		4
        /*0008*/ 	.word	0x00000000
	.align		4
        /*000c*/ 	.word	0xfffffffe
	.align		4
        /*0010*/ 	.word	0x00000000
	.align		4
        /*0014*/ 	.word	0xfffffffd
	.align		4
        /*0018*/ 	.word	0x00000000
	.align		4
        /*001c*/ 	.word	0xfffffffc


//--------------------- .nv.constant4             --------------------------
	.section	.nv.constant4,"a",@progbits
	.align	8
	.align		8
.nv.constant4:
        /*0000*/ 	.dword	_$_str
	.align		8
        /*0008*/ 	.dword	_$_str_$_2


//--------------------- .text.triton_poi_fused__native_batch_norm_legit_no_training_convolution_hardtanh_5 --------------------------
	.section	.text.triton_poi_fused__native_batch_norm_legit_no_training_convolution_hardtanh_5,"ax",@progbits
	.align	128
        .global         triton_poi_fused__native_batch_norm_legit_no_training_convolution_hardtanh_5
        .type           triton_poi_fused__native_batch_norm_legit_no_training_convolution_hardtanh_5,@function
        .size           triton_poi_fused__native_batch_norm_legit_no_training_convolution_hardtanh_5,(.L_x_1 - triton_poi_fused__native_batch_norm_legit_no_training_convolution_hardtanh_5)
        .other          triton_poi_fused__native_batch_norm_legit_no_training_convolution_hardtanh_5,@"STO_CUDA_ENTRY STV_DEFAULT"
triton_poi_fused__native_batch_norm_legit_no_training_convolution_hardtanh_5:
.text.triton_poi_fused__native_batch_norm_legit_no_training_convolution_hardtanh_5:
[----:B------:R-:W-:Y:S01]  /*0000*/  LDC R1, c[0x0][0x28] ;  /* 0x00000a00ff017b82 */ /* 0x000fe20000000800 */
[----:B------:R-:W1:Y:S07]  /*0010*/  S2R R0, SR_TID.X ;  /* 0x0000000000007919 */ /* 0x000e6e0000002100 */
[----:B------:R-:W2:Y:S01]  /*0020*/  LDC.64 R6, c[0x0][0x228] ;  /* 0x00008a00ff067b82 */ /* 0x000ea20000000a00 */
[----:B------:R-:W-:Y:S01]  /*0030*/  ULDC.64 UR4, c[0x0][0x208] ;  /* 0x0000820000047ab9 */ /* 0x000fe20000000a00 */
[----:B------:R-:W3:Y:S06]  /*0040*/  S2R R5, SR_CTAID.X ;  /* 0x0000000000057919 */ /* 0x000eec0000002500 */
[----:B------:R-:W4:Y:S08]  /*0050*/  LDC.64 R28, c[0x0][0x218] ;  /* 0x00008600ff1c7b82 */ /* 0x000f300000000a00 */
[----:B------:R-:W5:Y:S08]  /*0060*/  LDC.64 R26, c[0x0][0x220] ;  /* 0x00008800ff1a7b82 */ /* 0x000f700000000a00 */
[----:B------:R-:W4:Y:S01]  /*0070*/  LDC.64 R22, c[0x0][0x230] ;  /* 0x00008c00ff167b82 */ /* 0x000f220000000a00 */
[----:B-1----:R-:W-:-:S07]  /*0080*/  IMAD.SHL.U32 R0, R0, 0x4, RZ ;  /* 0x0000000400007824 */ /* 0x002fce00078e00ff */
[----:B------:R-:W1:Y:S01]  /*0090*/  LDC.64 R20, c[0x0][0x238] ;  /* 0x00008e00ff147b82 */ /* 0x000e620000000a00 */
[----:B---3--:R-:W-:Y:S02]  /*00a0*/  SHF.R.S32.HI R3, RZ, 0x15, R5 ;  /* 0x00000015ff037819 */ /* 0x008fe40000011405 */
[----:B------:R-:W-:Y:S02]  /*00b0*/  LOP3.LUT R0, R0, 0x1fc, RZ, 0xc0, !PT ;  /* 0x000001fc00007812 */ /* 0x000fe400078ec0ff */
[----:B------:R-:W-:-:S03]  /*00c0*/  SGXT R3, R3, 0x1 ;  /* 0x000000010303781a */ /* 0x000fc60000000200 */
[----:B------:R-:W-:-:S05]  /*00d0*/  IMAD R2, R5, 0x400, R0 ;  /* 0x0000040005027824 */ /* 0x000fca00078e0200 */
[----:B------:R-:W-:-:S04]  /*00e0*/  LEA.HI R3, R3, R2, RZ, 0x8 ;  /* 0x0000000203037211 */ /* 0x000fc800078f40ff */
[----:B------:R-:W-:Y:S02]  /*00f0*/  SHF.R.S32.HI R9, RZ, 0x8, R3 ;  /* 0x00000008ff097819 */ /* 0x000fe40000011403 */
[----:B------:R-:W-:Y:S02]  /*0100*/  IADD3 R3, R3, 0x200, RZ ;  /* 0x0000020003037810 */ /* 0x000fe40007ffe0ff */
[----:B------:R-:W-:Y:S02]  /*0110*/  LEA.HI R0, R9, R9, RZ, 0x9 ;  /* 0x0000000909007211 */ /* 0x000fe400078f48ff */
[----:B------:R-:W-:Y:S02]  /*0120*/  SHF.R.S32.HI R3, RZ, 0x8, R3 ;  /* 0x00000008ff037819 */ /* 0x000fe40000011403 */
[----:B------:R-:W-:Y:S02]  /*0130*/  LOP3.LUT R0, R0, 0xfffffe00, RZ, 0xc0, !PT ;  /* 0xfffffe0000007812 */ /* 0x000fe400078ec0ff */
[----:B------:R-:W-:-:S03]  /*0140*/  LEA.HI R4, R3, R3, RZ, 0x9 ;  /* 0x0000000303047211 */ /* 0x000fc600078f48ff */
[----:B------:R-:W-:Y:S01]  /*0150*/  IMAD.IADD R9, R9, 0x1, -R0 ;  /* 0x0000000109097824 */ /* 0x000fe200078e0a00 */
[----:B------:R-:W-:-:S03]  /*0160*/  LOP3.LUT R4, R4, 0xfffffe00, RZ, 0xc0, !PT ;  /* 0xfffffe0004047812 */ /* 0x000fc600078ec0ff */
[----:B--2---:R-:W-:Y:S01]  /*0170*/  IMAD.WIDE R12, R9, 0x4, R6 ;  /* 0x00000004090c7825 */ /* 0x004fe200078e0206 */
[----:B------:R-:W-:-:S04]  /*0180*/  IADD3 R5, R3, -R4, RZ ;  /* 0x8000000403057210 */ /* 0x000fc80007ffe0ff */
[----:B------:R-:W2:Y:S01]  /*0190*/  LDG.E.EL R19, desc[UR4][R12.64] ;  /* 0x000000040c137981 */ /* 0x000ea2000c2e1900 */
[----:B------:R-:W-:Y:S02]  /*01a0*/  IMAD.WIDE R24, R5, 0x4, R6 ;  /* 0x0000000405187825 */ /* 0x000fe400078e0206 */
[----:B------:R-:W3:Y:S04]  /*01b0*/  LDC.64 R6, c[0x0][0x210] ;  /* 0x00008400ff067b82 */ /* 0x000ee80000000a00 */
[----:B------:R-:W2:Y:S01]  /*01c0*/  LDG.E.EL R24, desc[UR4][R24.64] ;  /* 0x0000000418187981 */ /* 0x000ea2000c2e1900 */
[----:B----4-:R-:W-:-:S05]  /*01d0*/  IMAD.WIDE R10, R9, 0x4, R28 ;  /* 0x00000004090a7825 */ /* 0x010fca00078e021c */
[----:B------:R5:W4:Y:S01]  /*01e0*/  LDG.E.EL R18, desc[UR4][R10.64] ;  /* 0x000000040a127981 */ /* 0x000b22000c2e1900 */
[----:B0-----:R-:W-:-:S04]  /*01f0*/  IMAD.WIDE R16, R9, 0x4, R22 ;  /* 0x0000000409107825 */ /* 0x001fc800078e0216 */
[----:B------:R-:W-:Y:S02]  /*0200*/  IMAD.WIDE R28, R5, 0x4, R28 ;  /* 0x00000004051c7825 */ /* 0x000fe400078e021c */
[----:B------:R-:W4:Y:S02]  /*0210*/  LDG.E.EL R16, desc[UR4][R16.64] ;  /* 0x0000000410107981 */ /* 0x000f24000c2e1900 */
[C---:B-----5:R-:W-:Y:S02]  /*0220*/  IMAD.WIDE R10, R9.reuse, 0x4, R26 ;  /* 0x00000004090a7825 */ /* 0x060fe400078e021a */
[----:B------:R0:W5:Y:S02]  /*0230*/  LDG.E.EL R3, desc[UR4][R28.64] ;  /* 0x000000041c037981 */ /* 0x000164000c2e1900 */
[----:B---3--:R-:W-:Y:S02]  /*0240*/  IMAD.WIDE R6, R2, 0x4, R6 ;  /* 0x0000000402067825 */ /* 0x008fe400078e0206 */
[----:B------:R-:W3:Y:S04]  /*0250*/  LDG.E.EL R4, desc[UR4][R10.64] ;  /* 0x000000040a047981 */ /* 0x000ee8000c2e1900 */
[----:B------:R-:W4:Y:S01]  /*0260*/  LDG.E.128 R12, desc[UR4][R6.64] ;  /* 0x00000004060c7981 */ /* 0x000f22000c1e1d00 */
[----:B-1----:R-:W-:-:S04]  /*0270*/  IMAD.WIDE R8, R9, 0x4, R20 ;  /* 0x0000000409087825 */ /* 0x002fc800078e0214 */
[C---:B------:R-:W-:Y:S01]  /*0280*/  IMAD.WIDE R26, R5.reuse, 0x4, R26 ;  /* 0x00000004051a7825 */ /* 0x040fe200078e021a */
[----:B------:R-:W3:Y:S04]  /*0290*/  LDG.E.EL R17, desc[UR4][R8.64] ;  /* 0x0000000408117981 */ /* 0x000ee8000c2e1900 */
[----:B------:R-:W5:Y:S04]  /*02a0*/  LDG.E.EL R0, desc[UR4][R26.64] ;  /* 0x000000041a007981 */ /* 0x000f68000c2e1900 */
[----:B------:R-:W5:Y:S01]  /*02b0*/  LDG.E.128 R8, desc[UR4][R6.64+0x800] ;  /* 0x0008000406087981 */ /* 0x000f62000c1e1d00 */
[----:B------:R-:W-:-:S04]  /*02c0*/  IMAD.WIDE R20, R5, 0x4, R20 ;  /* 0x0000000405147825 */ /* 0x000fc800078e0214 */
[----:B------:R-:W-:Y:S02]  /*02d0*/  IMAD.WIDE R22, R5, 0x4, R22 ;  /* 0x0000000405167825 */ /* 0x000fe400078e0216 */
[----:B------:R1:W5:Y:S04]  /*02e0*/  LDG.E.EL R20, desc[UR4][R20.64] ;  /* 0x0000000414147981 */ /* 0x000368000c2e1900 */
[----:B------:R0:W5:Y:S01]  /*02f0*/  LDG.E.EL R5, desc[UR4][R22.64] ;  /* 0x0000000416057981 */ /* 0x000162000c2e1900 */
[----:B--2---:R-:W-:-:S04]  /*0300*/  FADD R19, R19, 9.9999997473787516356e-06 ;  /* 0x3727c5ac13137421 */ /* 0x004fc80000000000 */
[----:B------:R-:W2:Y:S01]  /*0310*/  MUFU.SQRT R25, R19 ;  /* 0x0000001300197308 */ /* 0x000ea20000002000 */
[----:B------:R-:W-:-:S07]  /*0320*/  FADD R24, R24, 9.9999997473787516356e-06 ;  /* 0x3727c5ac18187421 */ /* 0x000fce0000000000 */
[----:B0-----:R-:W0:Y:S01]  /*0330*/  MUFU.SQRT R28, R24 ;  /* 0x00000018001c7308 */ /* 0x001e220000002000 */
[C---:B--2---:R-:W-:Y:S02]  /*0340*/  FSETP.GT.AND P0, PT, R25.reuse, 8.50705917302346158658e+37, PT ;  /* 0x7e8000001900780b */ /* 0x044fe40003f04000 */
[----:B------:R-:W-:Y:S02]  /*0350*/  FSETP.GEU.AND P2, PT, R25, 1.175494350822287508e-38, PT ;  /* 0x008000001900780b */ /* 0x000fe40003f4e000 */
[C---:B0-----:R-:W-:Y:S02]  /*0360*/  FSETP.GT.AND P1, PT, R28.reuse, 8.50705917302346158658e+37, PT ;  /* 0x7e8000001c00780b */ /* 0x041fe40003f24000 */
[----:B------:R-:W-:-:S07]  /*0370*/  FSETP.GEU.AND P3, PT, R28, 1.175494350822287508e-38, PT ;  /* 0x008000001c00780b */ /* 0x000fce0003f6e000 */
[----:B------:R-:W-:-:S04]  /*0380*/  @P0 FMUL R25, R25, 0.25 ;  /* 0x3e80000019190820 */ /* 0x000fc80000400000 */
[----:B------:R-:W-:Y:S01]  /*0390*/  @!P2 FMUL R25, R25, 16777216 ;  /* 0x4b8000001919a820 */ /* 0x000fe20000400000 */
[----:B------:R-:W-:-:S03]  /*03a0*/  @P1 FMUL R28, R28, 0.25 ;  /* 0x3e8000001c1c1820 */ /* 0x000fc60000400000 */
[----:B-1----:R-:W0:Y:S01]  /*03b0*/  MUFU.RCP R21, R25 ;  /* 0x0000001900157308 */ /* 0x002e220000001000 */
[----:B------:R-:W-:Y:S01]  /*03c0*/  @!P3 FMUL R28, R28, 16777216 ;  /* 0x4b8000001c1cb820 */ /* 0x000fe20000400000 */
[----:B------:R-:W-:-:S06]  /*03d0*/  IMAD.MOV.U32 R24, RZ, RZ, 0x3e800000 ;  /* 0x3e800000ff187424 */ /* 0x000fcc00078e00ff */
[----:B------:R-:W1:Y:S01]  /*03e0*/  MUFU.RCP R19, R28 ;  /* 0x0000001c00137308 */ /* 0x000e620000001000 */
[C---:B------:R-:W-:Y:S02]  /*03f0*/  FSEL R22, R24.reuse, 1, P0 ;  /* 0x3f80000018167808 */ /* 0x040fe40000000000 */
[----:B------:R-:W-:Y:S01]  /*0400*/  FSEL R24, R24, 1, P1 ;  /* 0x3f80000018187808 */ /* 0x000fe20000800000 */
[--C-:B----4-:R-:W-:Y:S02]  /*0410*/  FADD R12, R12, R18.reuse ;  /* 0x000000120c0c7221 */ /* 0x110fe40000000000 */
[----:B------:R-:W-:Y:S01]  /*0420*/  @!P2 FMUL R22, R22, 16777216 ;  /* 0x4b8000001616a820 */ /* 0x000fe20000400000 */
[--C-:B------:R-:W-:Y:S01]  /*0430*/  FADD R13, R13, R18.reuse ;  /* 0x000000120d0d7221 */ /* 0x100fe20000000000 */
[----:B------:R-:W-:Y:S01]  /*0440*/  @!P3 FMUL R24, R24, 16777216 ;  /* 0x4b8000001818b820 */ /* 0x000fe20000400000 */
[--C-:B------:R-:W-:Y:S01]  /*0450*/  FADD R14, R14, R18.reuse ;  /* 0x000000120e0e7221 */ /* 0x100fe20000000000 */
[----:B------:R-:W-:Y:S01]  /*0460*/  FADD R15, R15, R18 ;  /* 0x000000120f0f7221 */ /* 0x000fe20000000000 */
[----:B0-----:R-:W-:Y:S01]  /*0470*/  FMUL R21, R21, R22 ;  /* 0x0000001615157220 */ /* 0x001fe20000400000 */
[C---:B---3--:R-:W-:Y:S01]  /*0480*/  FADD R18, -R4.reuse, R12 ;  /* 0x0000000c04127221 */ /* 0x048fe20000000100 */
[C---:B------:R-:W-:Y:S01]  /*0490*/  FADD R22, -R4.reuse, R13 ;  /* 0x0000000d04167221 */ /* 0x040fe20000000100 */
[----:B-1----:R-:W-:Y:S01]  /*04a0*/  FMUL R19, R19, R24 ;  /* 0x0000001813137220 */ /* 0x002fe20000400000 */
[C---:B------:R-:W-:Y:S01]  /*04b0*/  FADD R24, -R4.reuse, R14 ;  /* 0x0000000e04187221 */ /* 0x040fe20000000100 */
[----:B------:R-:W-:Y:S01]  /*04c0*/  FADD R4, -R4, R15 ;  /* 0x0000000f04047221 */ /* 0x000fe20000000100 */
[----:B------:R-:W-:Y:S01]  /*04d0*/  FMUL R26, R21, R18 ;  /* 0x00000012151a7220 */ /* 0x000fe20000400000 */
[----:B-----5:R-:W-:-:S02]  /*04e0*/  FADD R11, R11, R3 ;  /* 0x000000030b0b7221 */ /* 0x020fc40000000000 */
[C---:B------:R-:W-:Y:S01]  /*04f0*/  FMUL R18, R21.reuse, R4 ;  /* 0x0000000415127220 */ /* 0x040fe20000400000 */
[----:B------:R-:W-:Y:S01]  /*0500*/  FFMA R4, R16, R26, R17 ;  /* 0x0000001a10047223 */ /* 0x000fe20000000011 */
[C---:B------:R-:W-:Y:S01]  /*0510*/  FMUL R23, R21.reuse, R22 ;  /* 0x0000001615177220 */ /* 0x040fe20000400000 */
[----:B------:R-:W-:Y:S01]  /*0520*/  FADD R26, -R0, R11 ;  /* 0x0000000b001a7221 */ /* 0x000fe20000000100 */
[----:B------:R-:W-:Y:S01]  /*0530*/  FMUL R22, R21, R24 ;  /* 0x0000001815167220 */ /* 0x000fe20000400000 */
[--C-:B------:R-:W-:Y:S01]  /*0540*/  FADD R9, R9, R3.reuse ;  /* 0x0000000309097221 */ /* 0x100fe20000000000 */
[--C-:B------:R-:W-:Y:S01]  /*0550*/  FADD R8, R8, R3.reuse ;  /* 0x0000000308087221 */ /* 0x100fe20000000000 */
[----:B------:R-:W-:Y:S01]  /*0560*/  FADD R10, R10, R3 ;  /* 0x000000030a0a7221 */ /* 0x000fe20000000000 */
[----:B------:R-:W-:Y:S01]  /*0570*/  FMUL R26, R19, R26 ;  /* 0x0000001a131a7220 */ /* 0x000fe20000400000 */
[C-C-:B------:R-:W-:Y:S01]  /*0580*/  FFMA R21, R16.reuse, R23, R17.reuse ;  /* 0x0000001710157223 */ /* 0x140fe20000000011 */
[C-C-:B------:R-:W-:Y:S01]  /*0590*/  FFMA R22, R16.reuse, R22, R17.reuse ;  /* 0x0000001610167223 */ /* 0x140fe20000000011 */
[----:B------:R-:W-:Y:S01]  /*05a0*/  FFMA R16, R16, R18, R17 ;  /* 0x0000001210107223 */ /* 0x000fe20000000011 */
[C---:B------:R-:W-:Y:S01]  /*05b0*/  FADD R24, -R0.reuse, R9 ;  /* 0x0000000900187221 */ /* 0x040fe20000000100 */
[C---:B------:R-:W-:Y:S01]  /*05c0*/  FADD R18, -R0.reuse, R8 ;  /* 0x0000000800127221 */ /* 0x040fe20000000100 */
[----:B------:R-:W-:Y:S01]  /*05d0*/  FADD R0, -R0, R10 ;  /* 0x0000000a00007221 */ /* 0x000fe20000000100 */
[----:B------:R-:W-:Y:S01]  /*05e0*/  FFMA R26, R5, R26, R20 ;  /* 0x0000001a051a7223 */ /* 0x000fe20000000014 */
[C---:B------:R-:W-:Y:S01]  /*05f0*/  FMUL R17, R19.reuse, R24 ;  /* 0x0000001813117220 */ /* 0x040fe20000400000 */
[C---:B------:R-:W-:Y:S01]  /*0600*/  FMUL R3, R19.reuse, R18 ;  /* 0x0000001213037220 */ /* 0x040fe20000400000 */
[----:B------:R-:W-:Y:S01]  /*0610*/  FMUL R19, R19, R0 ;  /* 0x0000000013137220 */ /* 0x000fe20000400000 */
[----:B------:R-:W-:-:S02]  /*0620*/  FSETP.GTU.AND P0, PT, R16, RZ, PT ;  /* 0x000000ff1000720b */ /* 0x000fc40003f0c000 */
[C---:B------:R-:W-:Y:S01]  /*0630*/  FSETP.GTU.AND P2, PT, R26.reuse, RZ, PT ;  /* 0x000000ff1a00720b */ /* 0x040fe20003f4c000 */
[C-C-:B------:R-:W-:Y:S01]  /*0640*/  FFMA R17, R5.reuse, R17, R20.reuse ;  /* 0x0000001105117223 */ /* 0x140fe20000000014 */
[C-C-:B------:R-:W-:Y:S01]  /*0650*/  FFMA R0, R5.reuse, R3, R20.reuse ;  /* 0x0000000305007223 */ /* 0x140fe20000000014 */
[----:B------:R-:W-:Y:S01]  /*0660*/  FFMA R5, R5, R19, R20 ;  /* 0x0000001305057223 */ /* 0x000fe20000000014 */
[----:B------:R-:W-:Y:S01]  /*0670*/  FSEL R19, R26, RZ, P2 ;  /* 0x000000ff1a137208 */ /* 0x000fe20001000000 */
[----:B------:R-:W0:Y:S01]  /*0680*/  LDC.64 R24, c[0x0][0x240] ;  /* 0x00009000ff187b82 */ /* 0x000e220000000a00 */
[----:B------:R-:W-:Y:S02]  /*0690*/  FSETP.GTU.AND P1, PT, R22, RZ, PT ;  /* 0x000000ff1600720b */ /* 0x000fe40003f2c000 */
[----:B------:R-:W-:Y:S02]  /*06a0*/  FSETP.GEU.AND P5, PT, R19, 6, PT ;  /* 0x40c000001300780b */ /* 0x000fe40003fae000 */
[----:B------:R-:W-:-:S02]  /*06b0*/  FSEL R23, R16, RZ, P0 ;  /* 0x000000ff10177208 */ /* 0x000fc40000000000 */
[----:B------:R-:W-:Y:S02]  /*06c0*/  FSETP.GTU.AND P6, PT, R21, RZ, PT ;  /* 0x000000ff1500720b */ /* 0x000fe40003fcc000 */
[----:B------:R-:W-:Y:S02]  /*06d0*/  FSETP.GTU.AND P2, PT, R4, RZ, PT ;  /* 0x000000ff0400720b */ /* 0x000fe40003f4c000 */
[----:B------:R-:W-:Y:S02]  /*06e0*/  FSEL R22, R22, RZ, P1 ;  /* 0x000000ff16167208 */ /* 0x000fe40000800000 */
[----:B------:R-:W-:Y:S02]  /*06f0*/  FSETP.GEU.AND P1, PT, R23, 6, PT ;  /* 0x40c000001700780b */ /* 0x000fe40003f2e000 */
[----:B------:R-:W-:Y:S02]  /*0700*/  FSEL R21, R21, RZ, P6 ;  /* 0x000000ff15157208 */ /* 0x000fe40003000000 */
[----:B------:R-:W-:-:S02]  /*0710*/  FSEL R20, R4, RZ, P2 ;  /* 0x000000ff04147208 */ /* 0x000fc40001000000 */
[----:B------:R-:W-:Y:S02]  /*0720*/  FSETP.GTU.AND P4, PT, R5, RZ, PT ;  /* 0x000000ff0500720b */ /* 0x000fe40003f8c000 */
[----:B------:R-:W-:Y:S02]  /*0730*/  FSETP.GTU.AND P3, PT, R17, RZ, PT ;  /* 0x000000ff1100720b */ /* 0x000fe40003f6c000 */
[----:B------:R-:W-:Y:S02]  /*0740*/  FSETP.GEU.AND P2, PT, R22, 6, PT ;  /* 0x40c000001600780b */ /* 0x000fe40003f4e000 */
[----:B------:R-:W-:Y:S02]  /*0750*/  FSETP.NAN.AND P6, PT, R19, R19, PT ;  /* 0x000000131300720b */ /* 0x000fe40003fc8000 */
[----:B------:R-:W-:Y:S02]  /*0760*/  FSETP.GTU.AND P0, PT, R0, RZ, PT ;  /* 0x000000ff0000720b */ /* 0x000fe40003f0c000 */
[----:B------:R-:W-:-:S02]  /*0770*/  FSEL R18, R5, RZ, P4 ;  /* 0x000000ff05127208 */ /* 0x000fc40002000000 */
[----:B------:R-:W-:Y:S02]  /*0780*/  FSEL R17, R17, RZ, P3 ;  /* 0x000000ff11117208 */ /* 0x000fe40001800000 */
[----:B------:R-:W-:Y:S02]  /*0790*/  @P5 SEL R19, R19, 0x40c00000, P6 ;  /* 0x40c0000013135807 */ /* 0x000fe40003000000 */
[----:B------:R-:W-:Y:S02]  /*07a0*/  FSETP.NAN.AND P3, PT, R23, R23, PT ;  /* 0x000000171700720b */ /* 0x000fe40003f68000 */
[----:B------:R-:W-:Y:S02]  /*07b0*/  FSETP.GEU.AND P4, PT, R21, 6, PT ;  /* 0x40c000001500780b */ /* 0x000fe40003f8e000 */
[----:B------:R-:W-:Y:S02]  /*07c0*/  FSETP.GEU.AND P5, PT, R20, 6, PT ;  /* 0x40c000001400780b */ /* 0x000fe40003fae000 */
[----:B------:R-:W-:-:S02]  /*07d0*/  FSEL R16, R0, RZ, P0 ;  /* 0x000000ff00107208 */ /* 0x000fc40000000000 */
[----:B------:R-:W-:Y:S02]  /*07e0*/  FSETP.NAN.AND P6, PT, R22, R22, PT ;  /* 0x000000161600720b */ /* 0x000fe40003fc8000 */
[----:B------:R-:W-:Y:S02]  /*07f0*/  @P1 SEL R23, R23, 0x40c00000, P3 ;  /* 0x40c0000017171807 */ /* 0x000fe40001800000 */
[----:B------:R-:W-:Y:S02]  /*0800*/  FSETP.GEU.AND P0, PT, R18, 6, PT ;  /* 0x40c000001200780b */ /* 0x000fe40003f0e000 */
[----:B------:R-:W-:Y:S02]  /*0810*/  FSETP.GEU.AND P3, PT, R17, 6, PT ;  /* 0x40c000001100780b */ /* 0x000fe40003f6e000 */
[----:B------:R-:W-:Y:S02]  /*0820*/  FSETP.GEU.AND P1, PT, R16, 6, PT ;  /* 0x40c000001000780b */ /* 0x000fe40003f2e000 */
[----:B------:R-:W-:-:S02]  /*0830*/  @P2 SEL R22, R22, 0x40c00000, P6 ;  /* 0x40c0000016162807 */ /* 0x000fc40003000000 */
[C---:B------:R-:W-:Y:S02]  /*0840*/  FSETP.NAN.AND P6, PT, R21.reuse, R21, PT ;  /* 0x000000151500720b */ /* 0x040fe40003fc8000 */
[C---:B------:R-:W-:Y:S02]  /*0850*/  FSETP.NAN.AND P2, PT, R20.reuse, R20, PT ;  /* 0x000000141400720b */ /* 0x040fe40003f48000 */
[----:B------:R-:W-:Y:S02]  /*0860*/  @P4 SEL R21, R21, 0x40c00000, P6 ;  /* 0x40c0000015154807 */ /* 0x000fe40003000000 */
[----:B------:R-:W-:Y:S02]  /*0870*/  @P5 SEL R20, R20, 0x40c00000, P2 ;  /* 0x40c0000014145807 */ /* 0x000fe40001000000 */
[----:B------:R-:W-:Y:S02]  /*0880*/  FSETP.NAN.AND P6, PT, R18, R18, PT ;  /* 0x000000121200720b */ /* 0x000fe40003fc8000 */
[----:B------:R-:W-:-:S02]  /*0890*/  FSETP.NAN.AND P4, PT, R17, R17, PT ;  /* 0x000000111100720b */ /* 0x000fc40003f88000 */
[----:B------:R-:W-:Y:S01]  /*08a0*/  FSETP.NAN.AND P2, PT, R16, R16, PT ;  /* 0x000000101000720b */ /* 0x000fe20003f48000 */
[----:B0-----:R-:W-:Y:S01]  /*08b0*/  IMAD.WIDE R24, R2, 0x4, R24 ;  /* 0x0000000402187825 */ /* 0x001fe200078e0218 */
[----:B------:R-:W-:Y:S02]  /*08c0*/  @P0 SEL R18, R18, 0x40c00000, P6 ;  /* 0x40c0000012120807 */ /* 0x000fe40003000000 */
[----:B------:R-:W-:Y:S02]  /*08d0*/  @P3 SEL R17, R17, 0x40c00000, P4 ;  /* 0x40c0000011113807 */ /* 0x000fe40002000000 */
[----:B------:R-:W-:Y:S01]  /*08e0*/  @P1 SEL R16, R16, 0x40c00000, P2 ;  /* 0x40c0000010101807 */ /* 0x000fe20001000000 */
[----:B------:R-:W-:Y:S04]  /*08f0*/  STG.E.128 desc[UR4][R6.64], R12 ;  /* 0x0000000c06007986 */ /* 0x000fe8000c101d04 */
[----:B------:R-:W-:Y:S04]  /*0900*/  STG.E.128 desc[UR4][R6.64+0x800], R8 ;  /* 0x0008000806007986 */ /* 0x000fe8000c101d04 */
[----:B------:R-:W-:Y:S04]  /*0910*/  STG.E.128 desc[UR4][R24.64], R20 ;  /* 0x0000001418007986 */ /* 0x000fe8000c101d04 */
[----:B------:R-:W-:Y:S01]  /*0920*/  STG.E.128 desc[UR4][R24.64+0x800], R16 ;  /* 0x0008001018007986 */ /* 0x000fe2000c101d04 */
[----:B------:R-:W-:Y:S05]  /*0930*/  EXIT ;  /* 0x000000000000794d */ /* 0x000fea0003800000 */
.L_x_0:
[----:B------:R-:W-:-:S00]  /*0940*/  BRA `(.L_x_0) ;  /* 0xfffffffc00fc7947 */ /* 0x000fc0000383ffff */
[----:B------:R-:W-:-:S00]  /*0950*/  NOP ;  /* 0x0000000000007918 */ /* 0x000fc00000000000 */
        /* <DEDUP_REMOVED lines=10> */
.L_x_1:


//--------------------- .nv.global.init           --------------------------
	.section	.nv.global.init,"aw",@progbits
.nv.global.init:
	.type		_$_str,@object
	.size		_$_str,(_$_str_$_2 - _$_str)
_$_str:
        /*0000*/ 	.byte	0x5f, 0x5f, 0x43, 0x55, 0x44, 0x41, 0x5f, 0x46, 0x54, 0x5a, 0x00
	.type		_$_str_$_2,@object
	.size		_$_str_$_2,(.L_1 - _$_str_$_2)
_$_str_$_2:
        /*000b*/ 	.byte	0x5f, 0x5f, 0x43, 0x55, 0x44, 0x41, 0x5f, 0x50, 0x52, 0x45, 0x43, 0x5f, 0x53, 0x51, 0x52, 0x54
        /*001b*/ 	.byte	0x00
.L_1:


//--------------------- .nv.constant0.triton_poi_fused__native_batch_norm_legit_no_training_convolution_hardtanh_5 --------------------------
	.section	.nv.constant0.triton_poi_fused__native_batch_norm_legit_no_training_convolution_hardtanh_5,"a",@progbits
	.sectionflags	@""
	.align	4
.nv.constant0.triton_poi_fused__native_batch_norm_legit_no_training_convolution_hardtanh_5:
	.zero		588
